//
// Generated by NVIDIA NVVM Compiler
//
// Compiler Build ID: CL-36424714
// Cuda compilation tools, release 13.0, V13.0.88
// Based on NVVM 20.0.0
//

.version 9.0
.target sm_100
.address_size 64

	// .globl	_Z7addNumsP6float2S0_S0_

.visible .entry _Z7addNumsP6float2S0_S0_(
	.param .u64 .ptr .align 1 _Z7addNumsP6float2S0_S0__param_0,
	.param .u64 .ptr .align 1 _Z7addNumsP6float2S0_S0__param_1,
	.param .u64 .ptr .align 1 _Z7addNumsP6float2S0_S0__param_2
)
{
	.reg .pred 	%p<2>;
	.reg .b32 	%r<5>;
	.reg .b32 	%f<7>;
	.reg .b64 	%rd<11>;

	ld.param.u64 	%rd1, [_Z7addNumsP6float2S0_S0__param_0];
	ld.param.u64 	%rd2, [_Z7addNumsP6float2S0_S0__param_1];
	ld.param.u64 	%rd3, [_Z7addNumsP6float2S0_S0__param_2];
	mov.u32 	%r2, %tid.x;
	mov.u32 	%r3, %ctaid.x;
	mov.u32 	%r4, %ntid.x;
	mad.lo.s32 	%r1, %r3, %r4, %r2;
	setp.gt.s32 	%p1, %r1, 1022;
	@%p1 bra 	$L__BB0_2;
	cvta.to.global.u64 	%rd4, %rd1;
	cvta.to.global.u64 	%rd5, %rd2;
	cvta.to.global.u64 	%rd6, %rd3;
	mul.wide.s32 	%rd7, %r1, 8;
	add.s64 	%rd8, %rd4, %rd7;
	ld.global.v2.f32 	{%f1, %f2}, [%rd8];
	add.s64 	%rd9, %rd5, %rd7;
	ld.global.v2.f32 	{%f3, %f4}, [%rd9];
	add.f32 	%f5, %f1, %f3;
	add.f32 	%f6, %f2, %f4;
	add.s64 	%rd10, %rd6, %rd7;
	st.global.v2.f32 	[%rd10], {%f5, %f6};
$L__BB0_2:
	ret;

}


// ===== COMPILED SASS (sm_100) =====

	.target	sm_100

	.elftype	@"ET_EXEC"


//--------------------- .note.nv.tkinfo           --------------------------
	.section	.note.nv.tkinfo,"",@"SHT_NOTE"
	.sectionflags	@"SHF_NOTE_NV_TKINFO"
	.tkinfo
        /*0018*/ 	.word	0x00000002
        /*0030*/ 	.string	""
        /*0030*/ 	.string	"ptxas"
        /*0030*/ 	.string	"Cuda compilation tools, release 13.0, V13.0.88"
        /*0030*/ 	.string	"Build cuda_13.0.r13.0/compiler.36424714_0"
        /*0030*/ 	.string	"-arch sm_100 -m 64 "



//--------------------- .note.nv.cuinfo           --------------------------
	.section	.note.nv.cuinfo,"",@"SHT_NOTE"
	.sectionflags	@"SHF_NOTE_NV_CUINFO"
        /*0018*/ 	.short	0x0002
        /*001a*/ 	.short	0x0064
        /*001c*/ 	.short	0x0082
	.zero		2


//--------------------- .nv.info                  --------------------------
	.section	.nv.info,"",@"SHT_CUDA_INFO"
	.align	4


	//----- nvinfo : EIATTR_REGCOUNT
	.align		4
        /*0000*/ 	.byte	0x04, 0x2f
        /*0002*/ 	.short	(.L_1 - .L_0)
	.align		4
.L_0:
        /*0004*/ 	.word	index@(_Z7addNumsP6float2S0_S0_)
        /*0008*/ 	.word	0x0000000c


	//----- nvinfo : EIATTR_FRAME_SIZE
	.align		4
.L_1:
        /*000c*/ 	.byte	0x04, 0x11
        /*000e*/ 	.short	(.L_3 - .L_2)
	.align		4
.L_2:
        /*0010*/ 	.word	index@(_Z7addNumsP6float2S0_S0_)
        /*0014*/ 	.word	0x00000000


	//----- nvinfo : EIATTR_MIN_STACK_SIZE
	.align		4
.L_3:
        /*0018*/ 	.byte	0x04, 0x12
        /*001a*/ 	.short	(.L_5 - .L_4)
	.align		4
.L_4:
        /*001c*/ 	.word	index@(_Z7addNumsP6float2S0_S0_)
        /*0020*/ 	.word	0x00000000
.L_5:


//--------------------- .nv.compat                --------------------------
	.section	.nv.compat,"",@"SHT_CUDA_COMPAT_INFO"
	.align	4
        /*0000*/ 	.byte	0x02, 0x09, 0x00, 0x00, 0x02, 0x02, 0x01, 0x00, 0x02, 0x05, 0x05, 0x00, 0x03, 0x07, 0x01, 0x01
        /*0010*/ 	.byte	0x02, 0x03, 0x00, 0x00, 0x02, 0x06, 0x01, 0x00, 0x04, 0x0b, 0x08, 0x00, 0x09, 0x00, 0x00, 0x00
        /*0020*/ 	.byte	0x00, 0x00, 0x00, 0x00


//--------------------- .nv.info._Z7addNumsP6float2S0_S0_ --------------------------
	.section	.nv.info._Z7addNumsP6float2S0_S0_,"",@"SHT_CUDA_INFO"
	.sectionflags	@""
	.align	4


	//----- nvinfo : EIATTR_CUDA_API_VERSION
	.align		4
        /*0000*/ 	.byte	0x04, 0x37
        /*0002*/ 	.short	(.L_7 - .L_6)
.L_6:
        /*0004*/ 	.word	0x00000082


	//----- nvinfo : EIATTR_KPARAM_INFO
	.align		4
.L_7:
        /*0008*/ 	.byte	0x04, 0x17
        /*000a*/ 	.short	(.L_9 - .L_8)
.L_8:
        /*000c*/ 	.word	0x00000000
        /*0010*/ 	.short	0x0002
        /*0012*/ 	.short	0x0010
        /*0014*/ 	.byte	0x00, 0xf5, 0x21, 0x00


	//----- nvinfo : EIATTR_KPARAM_INFO
	.align		4
.L_9:
        /*0018*/ 	.byte	0x04, 0x17
        /*001a*/ 	.short	(.L_11 - .L_10)
.L_10:
        /*001c*/ 	.word	0x00000000
        /*0020*/ 	.short	0x0001
        /*0022*/ 	.short	0x0008
        /*0024*/ 	.byte	0x00, 0xf5, 0x21, 0x00


	//----- nvinfo : EIATTR_KPARAM_INFO
	.align		4
.L_11:
        /*0028*/ 	.byte	0x04, 0x17
        /*002a*/ 	.short	(.L_13 - .L_12)
.L_12:
        /*002c*/ 	.word	0x00000000
        /*0030*/ 	.short	0x0000
        /*0032*/ 	.short	0x0000
        /*0034*/ 	.byte	0x00, 0xf5, 0x21, 0x00


	//----- nvinfo : EIATTR_SPARSE_MMA_MASK
	.align		4
.L_13:
        /*0038*/ 	.byte	0x03, 0x50
        /*003a*/ 	.short	0x0000


	//----- nvinfo : EIATTR_MAXREG_COUNT
	.align		4
        /*003c*/ 	.byte	0x03, 0x1b
        /*003e*/ 	.short	0x00ff


	//----- nvinfo : EIATTR_MERCURY_ISA_VERSION
	.align		4
        /*0040*/ 	.byte	0x03, 0x5f
        /*0042*/ 	.short	0x0101


	//----- nvinfo : EIATTR_VRC_CTA_INIT_COUNT
	.align		4
        /*0044*/ 	.byte	0x02, 0x4a
	.zero		1
	.zero		1


	//----- nvinfo : EIATTR_EXIT_INSTR_OFFSETS
	.align		4
        /*0048*/ 	.byte	0x04, 0x1c
        /*004a*/ 	.short	(.L_15 - .L_14)


	//   ....[0]....
.L_14:
        /*004c*/ 	.word	0x00000060


	//   ....[1]....
        /*0050*/ 	.word	0x00000130


	//----- nvinfo : EIATTR_CBANK_PARAM_SIZE
	.align		4
.L_15:
        /*0054*/ 	.byte	0x03, 0x19
        /*0056*/ 	.short	0x0018


	//----- nvinfo : EIATTR_PARAM_CBANK
	.align		4
        /*0058*/ 	.byte	0x04, 0x0a
        /*005a*/ 	.short	(.L_17 - .L_16)
	.align		4
.L_16:
        /*005c*/ 	.word	index@(.nv.constant0._Z7addNumsP6float2S0_S0_)
        /*0060*/ 	.short	0x0380
        /*0062*/ 	.short	0x0018


	//----- nvinfo : EIATTR_SW_WAR
	.align		4
.L_17:
        /*0064*/ 	.byte	0x04, 0x36
        /*0066*/ 	.short	(.L_19 - .L_18)
.L_18:
        /*0068*/ 	.word	0x00000008
.L_19:


//--------------------- .nv.callgraph             --------------------------
	.section	.nv.callgraph,"",@"SHT_CUDA_CALLGRAPH"
	.align	4
	.sectionentsize	8
	.align		4
        /*0000*/ 	.word	0x00000000
	.align		4
        /*0004*/ 	.word	0xffffffff
	.align		4
        /*0008*/ 	.word	0x00000000
	.align		4
        /*000c*/ 	.word	0xfffffffe
	.align		4
        /*0010*/ 	.word	0x00000000
	.align		4
        /*0014*/ 	.word	0xfffffffd
	.align		4
        /*0018*/ 	.word	0x00000000
	.align		4
        /*001c*/ 	.word	0xfffffffc


//--------------------- .text._Z7addNumsP6float2S0_S0_ --------------------------
	.section	.text._Z7addNumsP6float2S0_S0_,"ax",@progbits
	.align	128
        .global         _Z7addNumsP6float2S0_S0_
        .type           _Z7addNumsP6float2S0_S0_,@function
        .size           _Z7addNumsP6float2S0_S0_,(.L_x_1 - _Z7addNumsP6float2S0_S0_)
        .other          _Z7addNumsP6float2S0_S0_,@"STO_CUDA_ENTRY STV_DEFAULT"
_Z7addNumsP6float2S0_S0_:
.text._Z7addNumsP6float2S0_S0_:
[----:B------:R-:W-:Y:S01]  /*0000*/  LDC R1, c[0x0][0x37c] ;  /* 0x0000df00ff017b82 */ /* 0x000fe20000000800 */
[----:B------:R-:W0:Y:S07]  /*0010*/  S2R R9, SR_TID.X ;  /* 0x0000000000097919 */ /* 0x000e2e0000002100 */
[----:B------:R-:W0:Y:S08]  /*0020*/  S2UR UR4, SR_CTAID.X ;  /* 0x00000000000479c3 */ /* 0x000e300000002500 */
[----:B------:R-:W0:Y:S02]  /*0030*/  LDC R0, c[0x0][0x360] ;  /* 0x0000d800ff007b82 */ /* 0x000e240000000800 */
[----:B0-----:R-:W-:-:S05]  /*0040*/  IMAD R9, R0, UR4, R9 ;  /* 0x0000000400097c24 */ /* 0x001fca000f8e0209 */
[----:B------:R-:W-:-:S13]  /*0050*/  ISETP.GT.AND P0, PT, R9, 0x3fe, PT ;  /* 0x000003fe0900780c */ /* 0x000fda0003f04270 */
[----:B------:R-:W-:Y:S05]  /*0060*/  @P0 EXIT ;  /* 0x000000000000094d */ /* 0x000fea0003800000 */
[----:B------:R-:W0:Y:S01]  /*0070*/  LDC.64 R2, c[0x0][0x380] ;  /* 0x0000e000ff027b82 */ /* 0x000e220000000a00 */
[----:B------:R-:W1:Y:S07]  /*0080*/  LDCU.64 UR4, c[0x0][0x358] ;  /* 0x00006b00ff0477ac */ /* 0x000e6e0008000a00 */
[----:B------:R-:W2:Y:S08]  /*0090*/  LDC.64 R4, c[0x0][0x388] ;  /* 0x0000e200ff047b82 */ /* 0x000eb00000000a00 */
[----:B------:R-:W3:Y:S01]  /*00a0*/  LDC.64 R6, c[0x0][0x390] ;  /* 0x0000e400ff067b82 */ /* 0x000ee20000000a00 */
[----:B0-----:R-:W-:-:S06]  /*00b0*/  IMAD.WIDE R2, R9, 0x8, R2 ;  /* 0x0000000809027825 */ /* 0x001fcc00078e0202 */
[----:B-1----:R-:W4:Y:S01]  /*00c0*/  LDG.E.64 R2, desc[UR4][R2.64] ;  /* 0x0000000402027981 */ /* 0x002f22000c1e1b00 */
[----:B--2---:R-:W-:-:S06]  /*00d0*/  IMAD.WIDE R4, R9, 0x8, R4 ;  /* 0x0000000809047825 */ /* 0x004fcc00078e0204 */
[----:B------:R-:W4:Y:S01]  /*00e0*/  LDG.E.64 R4, desc[UR4][R4.64] ;  /* 0x0000000404047981 */ /* 0x000f22000c1e1b00 */
[----:B---3--:R-:W-:-:S04]  /*00f0*/  IMAD.WIDE R6, R9, 0x8, R6 ;  /* 0x0000000809067825 */ /* 0x008fc800078e0206 */
[----:B----4-:R-:W-:Y:S01]  /*0100*/  FADD R8, R2, R4 ;  /* 0x0000000402087221 */ /* 0x010fe20000000000 */
[----:B------:R-:W-:-:S05]  /*0110*/  FADD R9, R3, R5 ;  /* 0x0000000503097221 */ /* 0x000fca0000000000 */
[----:B------:R-:W-:Y:S01]  /*0120*/  STG.E.64 desc[UR4][R6.64], R8 ;  /* 0x0000000806007986 */ /* 0x000fe2000c101b04 */
[----:B------:R-:W-:Y:S05]  /*0130*/  EXIT ;  /* 0x000000000000794d */ /* 0x000fea0003800000 */
.L_x_0:
[----:B------:R-:W-:-:S00]  /*0140*/  BRA `(.L_x_0) ;  /* 0xfffffffc00fc7947 */ /* 0x000fc0000383ffff */
[----:B------:R-:W-:-:S00]  /*0150*/  NOP ;  /* 0x0000000000007918 */ /* 0x000fc00000000000 */
        /* <DEDUP_REMOVED lines=10> */
.L_x_1:


//--------------------- .nv.shared.reserved.0     --------------------------
	.section	.nv.shared.reserved.0,"aw",@nobits
	.weak		__nv_reservedSMEM_offset_0_alias
	.size		__nv_reservedSMEM_offset_0_alias, 0, 64
	.other		__nv_reservedSMEM_offset_0_alias,@"STO_CUDA_RESERVED_SHARED STV_DEFAULT"
__nv_reservedSMEM_offset_0_alias:
	.zero		0
	.zero		64


//--------------------- .nv.constant0._Z7addNumsP6float2S0_S0_ --------------------------
	.section	.nv.constant0._Z7addNumsP6float2S0_S0_,"a",@progbits
	.sectionflags	@""
	.align	4
.nv.constant0._Z7addNumsP6float2S0_S0_:
	.zero		920


//--------------------- SYMBOLS --------------------------

	.type		.nv.reservedSmem.offset0,@object
	.size		.nv.reservedSmem.offset0,0x4
